//
// Generated by NVIDIA NVVM Compiler
//
// Compiler Build ID: CL-36424714
// Cuda compilation tools, release 13.0, V13.0.88
// Based on NVVM 20.0.0
//

.version 9.0
.target sm_100
.address_size 64

	// .globl	_Z8countingPiS_ii
.global .align 1 .b8 _ZN34_INTERNAL_457d2c31_4_k_cu_3c7b47364cuda3std3__45__cpo5beginE[1];
.global .align 1 .b8 _ZN34_INTERNAL_457d2c31_4_k_cu_3c7b47364cuda3std3__45__cpo3endE[1];
.global .align 1 .b8 _ZN34_INTERNAL_457d2c31_4_k_cu_3c7b47364cuda3std3__45__cpo6cbeginE[1];
.global .align 1 .b8 _ZN34_INTERNAL_457d2c31_4_k_cu_3c7b47364cuda3std3__45__cpo4cendE[1];
.global .align 1 .b8 _ZN34_INTERNAL_457d2c31_4_k_cu_3c7b47364cuda3std3__45__cpo6rbeginE[1];
.global .align 1 .b8 _ZN34_INTERNAL_457d2c31_4_k_cu_3c7b47364cuda3std3__45__cpo4rendE[1];
.global .align 1 .b8 _ZN34_INTERNAL_457d2c31_4_k_cu_3c7b47364cuda3std3__45__cpo7crbeginE[1];
.global .align 1 .b8 _ZN34_INTERNAL_457d2c31_4_k_cu_3c7b47364cuda3std3__45__cpo5crendE[1];
.global .align 1 .b8 _ZN34_INTERNAL_457d2c31_4_k_cu_3c7b47364cuda3std3__436_GLOBAL__N__457d2c31_4_k_cu_3c7b47366ignoreE[1];
.global .align 1 .b8 _ZN34_INTERNAL_457d2c31_4_k_cu_3c7b47364cuda3std3__419piecewise_constructE[1];
.global .align 1 .b8 _ZN34_INTERNAL_457d2c31_4_k_cu_3c7b47364cuda3std3__48in_placeE[1];
.global .align 1 .b8 _ZN34_INTERNAL_457d2c31_4_k_cu_3c7b47364cuda3std3__420unreachable_sentinelE[1];
.global .align 1 .b8 _ZN34_INTERNAL_457d2c31_4_k_cu_3c7b47364cuda3std3__47nulloptE[1];
.global .align 1 .b8 _ZN34_INTERNAL_457d2c31_4_k_cu_3c7b47364cuda3std3__48unexpectE[1];
.global .align 1 .b8 _ZN34_INTERNAL_457d2c31_4_k_cu_3c7b47364cuda3std6ranges3__45__cpo4swapE[1];
.global .align 1 .b8 _ZN34_INTERNAL_457d2c31_4_k_cu_3c7b47364cuda3std6ranges3__45__cpo9iter_moveE[1];
.global .align 1 .b8 _ZN34_INTERNAL_457d2c31_4_k_cu_3c7b47364cuda3std6ranges3__45__cpo5beginE[1];
.global .align 1 .b8 _ZN34_INTERNAL_457d2c31_4_k_cu_3c7b47364cuda3std6ranges3__45__cpo3endE[1];
.global .align 1 .b8 _ZN34_INTERNAL_457d2c31_4_k_cu_3c7b47364cuda3std6ranges3__45__cpo6cbeginE[1];
.global .align 1 .b8 _ZN34_INTERNAL_457d2c31_4_k_cu_3c7b47364cuda3std6ranges3__45__cpo4cendE[1];
.global .align 1 .b8 _ZN34_INTERNAL_457d2c31_4_k_cu_3c7b47364cuda3std6ranges3__45__cpo7advanceE[1];
.global .align 1 .b8 _ZN34_INTERNAL_457d2c31_4_k_cu_3c7b47364cuda3std6ranges3__45__cpo9iter_swapE[1];
.global .align 1 .b8 _ZN34_INTERNAL_457d2c31_4_k_cu_3c7b47364cuda3std6ranges3__45__cpo4nextE[1];
.global .align 1 .b8 _ZN34_INTERNAL_457d2c31_4_k_cu_3c7b47364cuda3std6ranges3__45__cpo4prevE[1];
.global .align 1 .b8 _ZN34_INTERNAL_457d2c31_4_k_cu_3c7b47364cuda3std6ranges3__45__cpo4dataE[1];
.global .align 1 .b8 _ZN34_INTERNAL_457d2c31_4_k_cu_3c7b47364cuda3std6ranges3__45__cpo5cdataE[1];
.global .align 1 .b8 _ZN34_INTERNAL_457d2c31_4_k_cu_3c7b47364cuda3std6ranges3__45__cpo4sizeE[1];
.global .align 1 .b8 _ZN34_INTERNAL_457d2c31_4_k_cu_3c7b47364cuda3std6ranges3__45__cpo5ssizeE[1];
.global .align 1 .b8 _ZN34_INTERNAL_457d2c31_4_k_cu_3c7b47364cuda3std6ranges3__45__cpo8distanceE[1];
.global .align 1 .b8 _ZN34_INTERNAL_457d2c31_4_k_cu_3c7b47366thrust24THRUST_300001_SM_1000_NS8cuda_cub3parE[1];
.global .align 1 .b8 _ZN34_INTERNAL_457d2c31_4_k_cu_3c7b47366thrust24THRUST_300001_SM_1000_NS8cuda_cub10par_nosyncE[1];
.global .align 1 .b8 _ZN34_INTERNAL_457d2c31_4_k_cu_3c7b47366thrust24THRUST_300001_SM_1000_NS6system6detail10sequential3seqE[1];
.global .align 1 .b8 _ZN34_INTERNAL_457d2c31_4_k_cu_3c7b47366thrust24THRUST_300001_SM_1000_NS12placeholders2_1E[1];
.global .align 1 .b8 _ZN34_INTERNAL_457d2c31_4_k_cu_3c7b47366thrust24THRUST_300001_SM_1000_NS12placeholders2_2E[1];
.global .align 1 .b8 _ZN34_INTERNAL_457d2c31_4_k_cu_3c7b47366thrust24THRUST_300001_SM_1000_NS12placeholders2_3E[1];
.global .align 1 .b8 _ZN34_INTERNAL_457d2c31_4_k_cu_3c7b47366thrust24THRUST_300001_SM_1000_NS12placeholders2_4E[1];
.global .align 1 .b8 _ZN34_INTERNAL_457d2c31_4_k_cu_3c7b47366thrust24THRUST_300001_SM_1000_NS12placeholders2_5E[1];
.global .align 1 .b8 _ZN34_INTERNAL_457d2c31_4_k_cu_3c7b47366thrust24THRUST_300001_SM_1000_NS12placeholders2_6E[1];
.global .align 1 .b8 _ZN34_INTERNAL_457d2c31_4_k_cu_3c7b47366thrust24THRUST_300001_SM_1000_NS12placeholders2_7E[1];
.global .align 1 .b8 _ZN34_INTERNAL_457d2c31_4_k_cu_3c7b47366thrust24THRUST_300001_SM_1000_NS12placeholders2_8E[1];
.global .align 1 .b8 _ZN34_INTERNAL_457d2c31_4_k_cu_3c7b47366thrust24THRUST_300001_SM_1000_NS12placeholders2_9E[1];
.global .align 1 .b8 _ZN34_INTERNAL_457d2c31_4_k_cu_3c7b47366thrust24THRUST_300001_SM_1000_NS12placeholders3_10E[1];
.global .align 1 .b8 _ZN34_INTERNAL_457d2c31_4_k_cu_3c7b47366thrust24THRUST_300001_SM_1000_NS3seqE[1];

.visible .entry _Z8countingPiS_ii(
	.param .u64 .ptr .align 1 _Z8countingPiS_ii_param_0,
	.param .u64 .ptr .align 1 _Z8countingPiS_ii_param_1,
	.param .u32 _Z8countingPiS_ii_param_2,
	.param .u32 _Z8countingPiS_ii_param_3
)
{
	.reg .pred 	%p<2>;
	.reg .b32 	%r<16>;
	.reg .b64 	%rd<9>;

	ld.param.u64 	%rd1, [_Z8countingPiS_ii_param_0];
	ld.param.u64 	%rd2, [_Z8countingPiS_ii_param_1];
	ld.param.u32 	%r3, [_Z8countingPiS_ii_param_2];
	ld.param.u32 	%r2, [_Z8countingPiS_ii_param_3];
	mov.u32 	%r4, %ntid.x;
	mov.u32 	%r5, %ctaid.x;
	mov.u32 	%r6, %tid.x;
	mad.lo.s32 	%r1, %r4, %r5, %r6;
	setp.ge.s32 	%p1, %r1, %r3;
	@%p1 bra 	$L__BB0_2;
	cvta.to.global.u64 	%rd3, %rd1;
	cvta.to.global.u64 	%rd4, %rd2;
	mul.wide.s32 	%rd5, %r1, 4;
	add.s64 	%rd6, %rd3, %rd5;
	ld.global.u32 	%r7, [%rd6];
	div.s32 	%r8, %r7, %r2;
	mul.hi.s32 	%r9, %r8, 1717986919;
	shr.u32 	%r10, %r9, 31;
	shr.s32 	%r11, %r9, 2;
	add.s32 	%r12, %r11, %r10;
	mul.lo.s32 	%r13, %r12, 10;
	sub.s32 	%r14, %r8, %r13;
	mul.wide.s32 	%rd7, %r14, 4;
	add.s64 	%rd8, %rd4, %rd7;
	atom.global.add.u32 	%r15, [%rd8], 1;
$L__BB0_2:
	bar.sync 	0;
	ret;

}
	// .globl	_ZN3cub18CUB_300001_SM_10006detail11EmptyKernelIvEEvv
.visible .entry _ZN3cub18CUB_300001_SM_10006detail11EmptyKernelIvEEvv()
{


	ret;

}


// ===== COMPILED SASS (sm_100) =====

	.target	sm_100

	.elftype	@"ET_EXEC"


//--------------------- .note.nv.tkinfo           --------------------------
	.section	.note.nv.tkinfo,"",@"SHT_NOTE"
	.sectionflags	@"SHF_NOTE_NV_TKINFO"
	.tkinfo
        /*0018*/ 	.word	0x00000002
        /*0030*/ 	.string	""
        /*0030*/ 	.string	"ptxas"
        /*0030*/ 	.string	"Cuda compilation tools, release 13.0, V13.0.88"
        /*0030*/ 	.string	"Build cuda_13.0.r13.0/compiler.36424714_0"
        /*0030*/ 	.string	"-arch sm_100 -m 64 "



//--------------------- .note.nv.cuinfo           --------------------------
	.section	.note.nv.cuinfo,"",@"SHT_NOTE"
	.sectionflags	@"SHF_NOTE_NV_CUINFO"
        /*0018*/ 	.short	0x0002
        /*001a*/ 	.short	0x0064
        /*001c*/ 	.short	0x0082
	.zero		2


//--------------------- .nv.info                  --------------------------
	.section	.nv.info,"",@"SHT_CUDA_INFO"
	.align	4


	//----- nvinfo : EIATTR_REGCOUNT
	.align		4
        /*0000*/ 	.byte	0x04, 0x2f
        /*0002*/ 	.short	(.L_44 - .L_43)
	.align		4
.L_43:
        /*0004*/ 	.word	index@(_Z8countingPiS_ii)
        /*0008*/ 	.word	0x0000000e


	//----- nvinfo : EIATTR_FRAME_SIZE
	.align		4
.L_44:
        /*000c*/ 	.byte	0x04, 0x11
        /*000e*/ 	.short	(.L_46 - .L_45)
	.align		4
.L_45:
        /*0010*/ 	.word	index@(_Z8countingPiS_ii)
        /*0014*/ 	.word	0x00000000


	//----- nvinfo : EIATTR_REGCOUNT
	.align		4
.L_46:
        /*0018*/ 	.byte	0x04, 0x2f
        /*001a*/ 	.short	(.L_48 - .L_47)
	.align		4
.L_47:
        /*001c*/ 	.word	index@(_ZN3cub18CUB_300001_SM_10006detail11EmptyKernelIvEEvv)
        /*0020*/ 	.word	0x00000004


	//----- nvinfo : EIATTR_FRAME_SIZE
	.align		4
.L_48:
        /*0024*/ 	.byte	0x04, 0x11
        /*0026*/ 	.short	(.L_50 - .L_49)
	.align		4
.L_49:
        /*0028*/ 	.word	index@(_ZN3cub18CUB_300001_SM_10006detail11EmptyKernelIvEEvv)
        /*002c*/ 	.word	0x00000000


	//----- nvinfo : EIATTR_MIN_STACK_SIZE
	.align		4
.L_50:
        /*0030*/ 	.byte	0x04, 0x12
        /*0032*/ 	.short	(.L_52 - .L_51)
	.align		4
.L_51:
        /*0034*/ 	.word	index@(_ZN3cub18CUB_300001_SM_10006detail11EmptyKernelIvEEvv)
        /*0038*/ 	.word	0x00000000


	//----- nvinfo : EIATTR_MIN_STACK_SIZE
	.align		4
.L_52:
        /*003c*/ 	.byte	0x04, 0x12
        /*003e*/ 	.short	(.L_54 - .L_53)
	.align		4
.L_53:
        /*0040*/ 	.word	index@(_Z8countingPiS_ii)
        /*0044*/ 	.word	0x00000000
.L_54:


//--------------------- .nv.compat                --------------------------
	.section	.nv.compat,"",@"SHT_CUDA_COMPAT_INFO"
	.align	4
        /*0000*/ 	.byte	0x02, 0x09, 0x00, 0x00, 0x02, 0x02, 0x01, 0x00, 0x02, 0x05, 0x05, 0x00, 0x03, 0x07, 0x01, 0x01
        /*0010*/ 	.byte	0x02, 0x03, 0x00, 0x00, 0x02, 0x06, 0x01, 0x00, 0x04, 0x0b, 0x08, 0x00, 0x09, 0x00, 0x00, 0x00
        /*0020*/ 	.byte	0x00, 0x00, 0x00, 0x00


//--------------------- .nv.info._ZN3cub18CUB_300001_SM_10006detail11EmptyKernelIvEEvv --------------------------
	.section	.nv.info._ZN3cub18CUB_300001_SM_10006detail11EmptyKernelIvEEvv,"",@"SHT_CUDA_INFO"
	.sectionflags	@""
	.align	4


	//----- nvinfo : EIATTR_CUDA_API_VERSION
	.align		4
        /*0000*/ 	.byte	0x04, 0x37
        /*0002*/ 	.short	(.L_56 - .L_55)
.L_55:
        /*0004*/ 	.word	0x00000082


	//----- nvinfo : EIATTR_SPARSE_MMA_MASK
	.align		4
.L_56:
        /*0008*/ 	.byte	0x03, 0x50
        /*000a*/ 	.short	0x0000


	//----- nvinfo : EIATTR_MAXREG_COUNT
	.align		4
        /*000c*/ 	.byte	0x03, 0x1b
        /*000e*/ 	.short	0x00ff


	//----- nvinfo : EIATTR_MERCURY_ISA_VERSION
	.align		4
        /*0010*/ 	.byte	0x03, 0x5f
        /*0012*/ 	.short	0x0101


	//----- nvinfo : EIATTR_VRC_CTA_INIT_COUNT
	.align		4
        /*0014*/ 	.byte	0x02, 0x4a
	.zero		1
	.zero		1


	//----- nvinfo : EIATTR_EXIT_INSTR_OFFSETS
	.align		4
        /*0018*/ 	.byte	0x04, 0x1c
        /*001a*/ 	.short	(.L_58 - .L_57)


	//   ....[0]....
.L_57:
        /*001c*/ 	.word	0x00000010


	//----- nvinfo : EIATTR_SW_WAR
	.align		4
.L_58:
        /*0020*/ 	.byte	0x04, 0x36
        /*0022*/ 	.short	(.L_60 - .L_59)
.L_59:
        /*0024*/ 	.word	0x00000008
.L_60:


//--------------------- .nv.info._Z8countingPiS_ii --------------------------
	.section	.nv.info._Z8countingPiS_ii,"",@"SHT_CUDA_INFO"
	.sectionflags	@""
	.align	4


	//----- nvinfo : EIATTR_CUDA_API_VERSION
	.align		4
        /*0000*/ 	.byte	0x04, 0x37
        /*0002*/ 	.short	(.L_62 - .L_61)
.L_61:
        /*0004*/ 	.word	0x00000082


	//----- nvinfo : EIATTR_KPARAM_INFO
	.align		4
.L_62:
        /*0008*/ 	.byte	0x04, 0x17
        /*000a*/ 	.short	(.L_64 - .L_63)
.L_63:
        /*000c*/ 	.word	0x00000000
        /*0010*/ 	.short	0x0003
        /*0012*/ 	.short	0x0014
        /*0014*/ 	.byte	0x00, 0xf0, 0x11, 0x00


	//----- nvinfo : EIATTR_KPARAM_INFO
	.align		4
.L_64:
        /*0018*/ 	.byte	0x04, 0x17
        /*001a*/ 	.short	(.L_66 - .L_65)
.L_65:
        /*001c*/ 	.word	0x00000000
        /*0020*/ 	.short	0x0002
        /*0022*/ 	.short	0x0010
        /*0024*/ 	.byte	0x00, 0xf0, 0x11, 0x00


	//----- nvinfo : EIATTR_KPARAM_INFO
	.align		4
.L_66:
        /*0028*/ 	.byte	0x04, 0x17
        /*002a*/ 	.short	(.L_68 - .L_67)
.L_67:
        /*002c*/ 	.word	0x00000000
        /*0030*/ 	.short	0x0001
        /*0032*/ 	.short	0x0008
        /*0034*/ 	.byte	0x00, 0xf5, 0x21, 0x00


	//----- nvinfo : EIATTR_KPARAM_INFO
	.align		4
.L_68:
        /*0038*/ 	.byte	0x04, 0x17
        /*003a*/ 	.short	(.L_70 - .L_69)
.L_69:
        /*003c*/ 	.word	0x00000000
        /*0040*/ 	.short	0x0000
        /*0042*/ 	.short	0x0000
        /*0044*/ 	.byte	0x00, 0xf5, 0x21, 0x00


	//----- nvinfo : EIATTR_SPARSE_MMA_MASK
	.align		4
.L_70:
        /*0048*/ 	.byte	0x03, 0x50
        /*004a*/ 	.short	0x0000


	//----- nvinfo : EIATTR_MAXREG_COUNT
	.align		4
        /*004c*/ 	.byte	0x03, 0x1b
        /*004e*/ 	.short	0x00ff


	//----- nvinfo : EIATTR_NUM_BARRIERS
	.align		4
        /*0050*/ 	.byte	0x02, 0x4c
        /*0052*/ 	.byte	0x01
	.zero		1


	//----- nvinfo : EIATTR_MERCURY_ISA_VERSION
	.align		4
        /*0054*/ 	.byte	0x03, 0x5f
        /*0056*/ 	.short	0x0101


	//----- nvinfo : EIATTR_VRC_CTA_INIT_COUNT
	.align		4
        /*0058*/ 	.byte	0x02, 0x4a
	.zero		1
	.zero		1


	//----- nvinfo : EIATTR_EXIT_INSTR_OFFSETS
	.align		4
        /*005c*/ 	.byte	0x04, 0x1c
        /*005e*/ 	.short	(.L_72 - .L_71)


	//   ....[0]....
.L_71:
        /*0060*/ 	.word	0x000002f0


	//----- nvinfo : EIATTR_CRS_STACK_SIZE
	.align		4
.L_72:
        /*0064*/ 	.byte	0x04, 0x1e
        /*0066*/ 	.short	(.L_74 - .L_73)
.L_73:
        /*0068*/ 	.word	0x00000000


	//----- nvinfo : EIATTR_CBANK_PARAM_SIZE
	.align		4
.L_74:
        /*006c*/ 	.byte	0x03, 0x19
        /*006e*/ 	.short	0x0018


	//----- nvinfo : EIATTR_PARAM_CBANK
	.align		4
        /*0070*/ 	.byte	0x04, 0x0a
        /*0072*/ 	.short	(.L_76 - .L_75)
	.align		4
.L_75:
        /*0074*/ 	.word	index@(.nv.constant0._Z8countingPiS_ii)
        /*0078*/ 	.short	0x0380
        /*007a*/ 	.short	0x0018


	//----- nvinfo : EIATTR_SW_WAR
	.align		4
.L_76:
        /*007c*/ 	.byte	0x04, 0x36
        /*007e*/ 	.short	(.L_78 - .L_77)
.L_77:
        /*0080*/ 	.word	0x00000008
.L_78:


//--------------------- .nv.callgraph             --------------------------
	.section	.nv.callgraph,"",@"SHT_CUDA_CALLGRAPH"
	.align	4
	.sectionentsize	8
	.align		4
        /*0000*/ 	.word	0x00000000
	.align		4
        /*0004*/ 	.word	0xffffffff
	.align		4
        /*0008*/ 	.word	0x00000000
	.align		4
        /*000c*/ 	.word	0xfffffffe
	.align		4
        /*0010*/ 	.word	0x00000000
	.align		4
        /*0014*/ 	.word	0xfffffffd
	.align		4
        /*0018*/ 	.word	0x00000000
	.align		4
        /*001c*/ 	.word	0xfffffffc


//--------------------- .nv.constant4             --------------------------
	.section	.nv.constant4,"a",@progbits
	.align	8
	.align		8
.nv.constant4:
        /*0000*/ 	.dword	_ZN34_INTERNAL_457d2c31_4_k_cu_3c7b47364cuda3std3__45__cpo5beginE
	.align		8
        /*0008*/ 	.dword	_ZN34_INTERNAL_457d2c31_4_k_cu_3c7b47364cuda3std3__45__cpo3endE
	.align		8
        /*0010*/ 	.dword	_ZN34_INTERNAL_457d2c31_4_k_cu_3c7b47364cuda3std3__45__cpo6cbeginE
	.align		8
        /*0018*/ 	.dword	_ZN34_INTERNAL_457d2c31_4_k_cu_3c7b47364cuda3std3__45__cpo4cendE
	.align		8
        /*0020*/ 	.dword	_ZN34_INTERNAL_457d2c31_4_k_cu_3c7b47364cuda3std3__45__cpo6rbeginE
	.align		8
        /*0028*/ 	.dword	_ZN34_INTERNAL_457d2c31_4_k_cu_3c7b47364cuda3std3__45__cpo4rendE
	.align		8
        /*0030*/ 	.dword	_ZN34_INTERNAL_457d2c31_4_k_cu_3c7b47364cuda3std3__45__cpo7crbeginE
	.align		8
        /*0038*/ 	.dword	_ZN34_INTERNAL_457d2c31_4_k_cu_3c7b47364cuda3std3__45__cpo5crendE
	.align		8
        /*0040*/ 	.dword	_ZN34_INTERNAL_457d2c31_4_k_cu_3c7b47364cuda3std3__436_GLOBAL__N__457d2c31_4_k_cu_3c7b47366ignoreE
	.align		8
        /*0048*/ 	.dword	_ZN34_INTERNAL_457d2c31_4_k_cu_3c7b47364cuda3std3__419piecewise_constructE
	.align		8
        /*0050*/ 	.dword	_ZN34_INTERNAL_457d2c31_4_k_cu_3c7b47364cuda3std3__48in_placeE
	.align		8
        /*0058*/ 	.dword	_ZN34_INTERNAL_457d2c31_4_k_cu_3c7b47364cuda3std3__420unreachable_sentinelE
	.align		8
        /*0060*/ 	.dword	_ZN34_INTERNAL_457d2c31_4_k_cu_3c7b47364cuda3std3__47nulloptE
	.align		8
        /*0068*/ 	.dword	_ZN34_INTERNAL_457d2c31_4_k_cu_3c7b47364cuda3std3__48unexpectE
	.align		8
        /*0070*/ 	.dword	_ZN34_INTERNAL_457d2c31_4_k_cu_3c7b47364cuda3std6ranges3__45__cpo4swapE
	.align		8
        /*0078*/ 	.dword	_ZN34_INTERNAL_457d2c31_4_k_cu_3c7b47364cuda3std6ranges3__45__cpo9iter_moveE
	.align		8
        /*0080*/ 	.dword	_ZN34_INTERNAL_457d2c31_4_k_cu_3c7b47364cuda3std6ranges3__45__cpo5beginE
	.align		8
        /*0088*/ 	.dword	_ZN34_INTERNAL_457d2c31_4_k_cu_3c7b47364cuda3std6ranges3__45__cpo3endE
	.align		8
        /*0090*/ 	.dword	_ZN34_INTERNAL_457d2c31_4_k_cu_3c7b47364cuda3std6ranges3__45__cpo6cbeginE
	.align		8
        /*0098*/ 	.dword	_ZN34_INTERNAL_457d2c31_4_k_cu_3c7b47364cuda3std6ranges3__45__cpo4cendE
	.align		8
        /*00a0*/ 	.dword	_ZN34_INTERNAL_457d2c31_4_k_cu_3c7b47364cuda3std6ranges3__45__cpo7advanceE
	.align		8
        /*00a8*/ 	.dword	_ZN34_INTERNAL_457d2c31_4_k_cu_3c7b47364cuda3std6ranges3__45__cpo9iter_swapE
	.align		8
        /*00b0*/ 	.dword	_ZN34_INTERNAL_457d2c31_4_k_cu_3c7b47364cuda3std6ranges3__45__cpo4nextE
	.align		8
        /*00b8*/ 	.dword	_ZN34_INTERNAL_457d2c31_4_k_cu_3c7b47364cuda3std6ranges3__45__cpo4prevE
	.align		8
        /*00c0*/ 	.dword	_ZN34_INTERNAL_457d2c31_4_k_cu_3c7b47364cuda3std6ranges3__45__cpo4dataE
	.align		8
        /*00c8*/ 	.dword	_ZN34_INTERNAL_457d2c31_4_k_cu_3c7b47364cuda3std6ranges3__45__cpo5cdataE
	.align		8
        /*00d0*/ 	.dword	_ZN34_INTERNAL_457d2c31_4_k_cu_3c7b47364cuda3std6ranges3__45__cpo4sizeE
	.align		8
        /*00d8*/ 	.dword	_ZN34_INTERNAL_457d2c31_4_k_cu_3c7b47364cuda3std6ranges3__45__cpo5ssizeE
	.align		8
        /*00e0*/ 	.dword	_ZN34_INTERNAL_457d2c31_4_k_cu_3c7b47364cuda3std6ranges3__45__cpo8distanceE
	.align		8
        /*00e8*/ 	.dword	_ZN34_INTERNAL_457d2c31_4_k_cu_3c7b47366thrust24THRUST_300001_SM_1000_NS8cuda_cub3parE
	.align		8
        /*00f0*/ 	.dword	_ZN34_INTERNAL_457d2c31_4_k_cu_3c7b47366thrust24THRUST_300001_SM_1000_NS8cuda_cub10par_nosyncE
	.align		8
        /*00f8*/ 	.dword	_ZN34_INTERNAL_457d2c31_4_k_cu_3c7b47366thrust24THRUST_300001_SM_1000_NS6system6detail10sequential3seqE
	.align		8
        /*0100*/ 	.dword	_ZN34_INTERNAL_457d2c31_4_k_cu_3c7b47366thrust24THRUST_300001_SM_1000_NS12placeholders2_1E
	.align		8
        /*0108*/ 	.dword	_ZN34_INTERNAL_457d2c31_4_k_cu_3c7b47366thrust24THRUST_300001_SM_1000_NS12placeholders2_2E
	.align		8
        /*0110*/ 	.dword	_ZN34_INTERNAL_457d2c31_4_k_cu_3c7b47366thrust24THRUST_300001_SM_1000_NS12placeholders2_3E
	.align		8
        /*0118*/ 	.dword	_ZN34_INTERNAL_457d2c31_4_k_cu_3c7b47366thrust24THRUST_300001_SM_1000_NS12placeholders2_4E
	.align		8
        /*0120*/ 	.dword	_ZN34_INTERNAL_457d2c31_4_k_cu_3c7b47366thrust24THRUST_300001_SM_1000_NS12placeholders2_5E
	.align		8
        /*0128*/ 	.dword	_ZN34_INTERNAL_457d2c31_4_k_cu_3c7b47366thrust24THRUST_300001_SM_1000_NS12placeholders2_6E
	.align		8
        /*0130*/ 	.dword	_ZN34_INTERNAL_457d2c31_4_k_cu_3c7b47366thrust24THRUST_300001_SM_1000_NS12placeholders2_7E
	.align		8
        /*0138*/ 	.dword	_ZN34_INTERNAL_457d2c31_4_k_cu_3c7b47366thrust24THRUST_300001_SM_1000_NS12placeholders2_8E
	.align		8
        /*0140*/ 	.dword	_ZN34_INTERNAL_457d2c31_4_k_cu_3c7b47366thrust24THRUST_300001_SM_1000_NS12placeholders2_9E
	.align		8
        /*0148*/ 	.dword	_ZN34_INTERNAL_457d2c31_4_k_cu_3c7b47366thrust24THRUST_300001_SM_1000_NS12placeholders3_10E
	.align		8
        /*0150*/ 	.dword	_ZN34_INTERNAL_457d2c31_4_k_cu_3c7b47366thrust24THRUST_300001_SM_1000_NS3seqE


//--------------------- .text._ZN3cub18CUB_300001_SM_10006detail11EmptyKernelIvEEvv --------------------------
	.section	.text._ZN3cub18CUB_300001_SM_10006detail11EmptyKernelIvEEvv,"ax",@progbits
	.align	128
        .global         _ZN3cub18CUB_300001_SM_10006detail11EmptyKernelIvEEvv
        .type           _ZN3cub18CUB_300001_SM_10006detail11EmptyKernelIvEEvv,@function
        .size           _ZN3cub18CUB_300001_SM_10006detail11EmptyKernelIvEEvv,(.L_x_4 - _ZN3cub18CUB_300001_SM_10006detail11EmptyKernelIvEEvv)
        .other          _ZN3cub18CUB_300001_SM_10006detail11EmptyKernelIvEEvv,@"STO_CUDA_ENTRY STV_DEFAULT"
_ZN3cub18CUB_300001_SM_10006detail11EmptyKernelIvEEvv:
.text._ZN3cub18CUB_300001_SM_10006detail11EmptyKernelIvEEvv:
[----:B------:R-:W-:Y:S01]  /*0000*/  LDC R1, c[0x0][0x37c] ;  /* 0x0000df00ff017b82 */ /* 0x000fe20000000800 */
[----:B------:R-:W-:Y:S05]  /*0010*/  EXIT ;  /* 0x000000000000794d */ /* 0x000fea0003800000 */
.L_x_0:
[----:B------:R-:W-:-:S00]  /*0020*/  BRA `(.L_x_0) ;  /* 0xfffffffc00fc7947 */ /* 0x000fc0000383ffff */
[----:B------:R-:W-:-:S00]  /*0030*/  NOP ;  /* 0x0000000000007918 */ /* 0x000fc00000000000 */
        /* <DEDUP_REMOVED lines=12> */
.L_x_4:


//--------------------- .text._Z8countingPiS_ii   --------------------------
	.section	.text._Z8countingPiS_ii,"ax",@progbits
	.align	128
        .global         _Z8countingPiS_ii
        .type           _Z8countingPiS_ii,@function
        .size           _Z8countingPiS_ii,(.L_x_5 - _Z8countingPiS_ii)
        .other          _Z8countingPiS_ii,@"STO_CUDA_ENTRY STV_DEFAULT"
_Z8countingPiS_ii:
.text._Z8countingPiS_ii:
[----:B------:R-:W-:Y:S01]  /*0000*/  LDC R1, c[0x0][0x37c] ;  /* 0x0000df00ff017b82 */ /* 0x000fe20000000800 */
[----:B------:R-:W0:Y:S01]  /*0010*/  S2R R5, SR_CTAID.X ;  /* 0x0000000000057919 */ /* 0x000e220000002500 */
[----:B------:R-:W0:Y:S01]  /*0020*/  LDCU UR4, c[0x0][0x360] ;  /* 0x00006c00ff0477ac */ /* 0x000e220008000800 */
[----:B------:R-:W-:Y:S01]  /*0030*/  BSSY.RECONVERGENT B0, `(.L_x_1) ;  /* 0x000002a000007945 */ /* 0x000fe20003800200 */
[----:B------:R-:W0:Y:S01]  /*0040*/  S2R R0, SR_TID.X ;  /* 0x0000000000007919 */ /* 0x000e220000002100 */
[----:B------:R-:W1:Y:S01]  /*0050*/  LDCU UR5, c[0x0][0x390] ;  /* 0x00007200ff0577ac */ /* 0x000e620008000800 */
[----:B0-----:R-:W-:-:S05]  /*0060*/  IMAD R5, R5, UR4, R0 ;  /* 0x0000000405057c24 */ /* 0x001fca000f8e0200 */
[----:B-1----:R-:W-:-:S13]  /*0070*/  ISETP.GE.AND P0, PT, R5, UR5, PT ;  /* 0x0000000505007c0c */ /* 0x002fda000bf06270 */
[----:B------:R-:W-:Y:S05]  /*0080*/  @P0 BRA `(.L_x_2) ;  /* 0x0000000000900947 */ /* 0x000fea0003800000 */
[----:B------:R-:W0:Y:S01]  /*0090*/  LDC.64 R2, c[0x0][0x380] ;  /* 0x0000e000ff027b82 */ /* 0x000e220000000a00 */
[----:B------:R-:W1:Y:S07]  /*00a0*/  LDCU.64 UR4, c[0x0][0x358] ;  /* 0x00006b00ff0477ac */ /* 0x000e6e0008000a00 */
[----:B------:R-:W2:Y:S01]  /*00b0*/  LDC R9, c[0x0][0x394] ;  /* 0x0000e500ff097b82 */ /* 0x000ea20000000800 */
[----:B0-----:R-:W-:-:S06]  /*00c0*/  IMAD.WIDE R2, R5, 0x4, R2 ;  /* 0x0000000405027825 */ /* 0x001fcc00078e0202 */
[----:B-1----:R-:W3:Y:S01]  /*00d0*/  LDG.E R2, desc[UR4][R2.64] ;  /* 0x0000000402027981 */ /* 0x002ee2000c1e1900 */
[----:B--2---:R-:W-:-:S04]  /*00e0*/  IABS R7, R9 ;  /* 0x0000000900077213 */ /* 0x004fc80000000000 */
[----:B------:R-:W0:Y:S08]  /*00f0*/  I2F.RP R0, R7 ;  /* 0x0000000700007306 */ /* 0x000e300000209400 */
[----:B0-----:R-:W0:Y:S02]  /*0100*/  MUFU.RCP R0, R0 ;  /* 0x0000000000007308 */ /* 0x001e240000001000 */
[----:B0-----:R-:W-:-:S06]  /*0110*/  VIADD R4, R0, 0xffffffe ;  /* 0x0ffffffe00047836 */ /* 0x001fcc0000000000 */
[----:B------:R0:W1:Y:S02]  /*0120*/  F2I.FTZ.U32.TRUNC.NTZ R5, R4 ;  /* 0x0000000400057305 */ /* 0x000064000021f000 */
[----:B0-----:R-:W-:Y:S01]  /*0130*/  IMAD.MOV.U32 R4, RZ, RZ, RZ ;  /* 0x000000ffff047224 */ /* 0x001fe200078e00ff */
[----:B-1----:R-:W-:-:S05]  /*0140*/  IADD3 R6, PT, PT, RZ, -R5, RZ ;  /* 0x80000005ff067210 */ /* 0x002fca0007ffe0ff */
[----:B------:R-:W-:-:S04]  /*0150*/  IMAD R11, R6, R7, RZ ;  /* 0x00000007060b7224 */ /* 0x000fc800078e02ff */
[----:B------:R-:W-:Y:S01]  /*0160*/  IMAD.HI.U32 R5, R5, R11, R4 ;  /* 0x0000000b05057227 */ /* 0x000fe200078e0004 */
[----:B---3--:R-:W-:Y:S02]  /*0170*/  IABS R6, R2 ;  /* 0x0000000200067213 */ /* 0x008fe40000000000 */
[----:B------:R-:W-:-:S03]  /*0180*/  LOP3.LUT R2, R2, R9, RZ, 0x3c, !PT ;  /* 0x0000000902027212 */ /* 0x000fc600078e3cff */
[----:B------:R-:W-:Y:S01]  /*0190*/  IMAD.HI.U32 R5, R5, R6, RZ ;  /* 0x0000000605057227 */ /* 0x000fe200078e00ff */
[----:B------:R-:W-:Y:S02]  /*01a0*/  ISETP.GE.AND P1, PT, R2, RZ, PT ;  /* 0x000000ff0200720c */ /* 0x000fe40003f26270 */
[----:B------:R-:W0:Y:S02]  /*01b0*/  LDC.64 R2, c[0x0][0x388] ;  /* 0x0000e200ff027b82 */ /* 0x000e240000000a00 */
[----:B------:R-:W-:-:S05]  /*01c0*/  IADD3 R0, PT, PT, -R5, RZ, RZ ;  /* 0x000000ff05007210 */ /* 0x000fca0007ffe1ff */
[----:B------:R-:W-:-:S05]  /*01d0*/  IMAD R0, R7, R0, R6 ;  /* 0x0000000007007224 */ /* 0x000fca00078e0206 */
[----:B------:R-:W-:-:S13]  /*01e0*/  ISETP.GT.U32.AND P2, PT, R7, R0, PT ;  /* 0x000000000700720c */ /* 0x000fda0003f44070 */
[----:B------:R-:W-:Y:S01]  /*01f0*/  @!P2 IMAD.IADD R0, R0, 0x1, -R7 ;  /* 0x000000010000a824 */ /* 0x000fe200078e0a07 */
[----:B------:R-:W-:Y:S02]  /*0200*/  @!P2 IADD3 R5, PT, PT, R5, 0x1, RZ ;  /* 0x000000010505a810 */ /* 0x000fe40007ffe0ff */
[----:B------:R-:W-:Y:S02]  /*0210*/  ISETP.NE.AND P2, PT, R9, RZ, PT ;  /* 0x000000ff0900720c */ /* 0x000fe40003f45270 */
[----:B------:R-:W-:-:S13]  /*0220*/  ISETP.GE.U32.AND P0, PT, R0, R7, PT ;  /* 0x000000070000720c */ /* 0x000fda0003f06070 */
[----:B------:R-:W-:-:S05]  /*0230*/  @P0 VIADD R5, R5, 0x1 ;  /* 0x0000000105050836 */ /* 0x000fca0000000000 */
[----:B------:R-:W-:Y:S02]  /*0240*/  @!P1 IADD3 R5, PT, PT, -R5, RZ, RZ ;  /* 0x000000ff05059210 */ /* 0x000fe40007ffe1ff */
[----:B------:R-:W-:-:S05]  /*0250*/  @!P2 LOP3.LUT R5, RZ, R9, RZ, 0x33, !PT ;  /* 0x00000009ff05a212 */ /* 0x000fca00078e33ff */
[----:B------:R-:W-:-:S05]  /*0260*/  IMAD.HI R0, R5, 0x66666667, RZ ;  /* 0x6666666705007827 */ /* 0x000fca00078e02ff */
[----:B------:R-:W-:-:S04]  /*0270*/  SHF.R.U32.HI R7, RZ, 0x1f, R0 ;  /* 0x0000001fff077819 */ /* 0x000fc80000011600 */
[----:B------:R-:W-:Y:S01]  /*0280*/  LEA.HI.SX32 R0, R0, R7, 0x1e ;  /* 0x0000000700007211 */ /* 0x000fe200078ff2ff */
[----:B------:R-:W-:-:S04]  /*0290*/  IMAD.MOV.U32 R7, RZ, RZ, 0x1 ;  /* 0x00000001ff077424 */ /* 0x000fc800078e00ff */
[----:B------:R-:W-:-:S04]  /*02a0*/  IMAD R5, R0, -0xa, R5 ;  /* 0xfffffff600057824 */ /* 0x000fc800078e0205 */
[----:B0-----:R-:W-:-:S05]  /*02b0*/  IMAD.WIDE R2, R5, 0x4, R2 ;  /* 0x0000000405027825 */ /* 0x001fca00078e0202 */
[----:B------:R0:W-:Y:S02]  /*02c0*/  REDG.E.ADD.STRONG.GPU desc[UR4][R2.64], R7 ;  /* 0x000000070200798e */ /* 0x0001e4000c12e104 */
.L_x_2:
[----:B------:R-:W-:Y:S05]  /*02d0*/  BSYNC.RECONVERGENT B0 ;  /* 0x0000000000007941 */ /* 0x000fea0003800200 */
.L_x_1:
[----:B------:R-:W-:Y:S06]  /*02e0*/  BAR.SYNC.DEFER_BLOCKING 0x0 ;  /* 0x0000000000007b1d */ /* 0x000fec0000010000 */
[----:B------:R-:W-:Y:S05]  /*02f0*/  EXIT ;  /* 0x000000000000794d */ /* 0x000fea0003800000 */
.L_x_3:
        /* <DEDUP_REMOVED lines=16> */
.L_x_5:


//--------------------- .nv.shared.reserved.0     --------------------------
	.section	.nv.shared.reserved.0,"aw",@nobits
	.weak		__nv_reservedSMEM_offset_0_alias
	.size		__nv_reservedSMEM_offset_0_alias, 0, 64
	.other		__nv_reservedSMEM_offset_0_alias,@"STO_CUDA_RESERVED_SHARED STV_DEFAULT"
__nv_reservedSMEM_offset_0_alias:
	.zero		0
	.zero		64


//--------------------- .nv.global                --------------------------
	.section	.nv.global,"aw",@nobits
.nv.global:
	.type		_ZN34_INTERNAL_457d2c31_4_k_cu_3c7b47366thrust24THRUST_300001_SM_1000_NS3seqE,@object
	.size		_ZN34_INTERNAL_457d2c31_4_k_cu_3c7b47366thrust24THRUST_300001_SM_1000_NS3seqE,(_ZN34_INTERNAL_457d2c31_4_k_cu_3c7b47364cuda3std3__48in_placeE - _ZN34_INTERNAL_457d2c31_4_k_cu_3c7b47366thrust24THRUST_300001_SM_1000_NS3seqE)
_ZN34_INTERNAL_457d2c31_4_k_cu_3c7b47366thrust24THRUST_300001_SM_1000_NS3seqE:
	.zero		1
	.type		_ZN34_INTERNAL_457d2c31_4_k_cu_3c7b47364cuda3std3__48in_placeE,@object
	.size		_ZN34_INTERNAL_457d2c31_4_k_cu_3c7b47364cuda3std3__48in_placeE,(_ZN34_INTERNAL_457d2c31_4_k_cu_3c7b47364cuda3std6ranges3__45__cpo4sizeE - _ZN34_INTERNAL_457d2c31_4_k_cu_3c7b47364cuda3std3__48in_placeE)
_ZN34_INTERNAL_457d2c31_4_k_cu_3c7b47364cuda3std3__48in_placeE:
	.zero		1
	.type		_ZN34_INTERNAL_457d2c31_4_k_cu_3c7b47364cuda3std6ranges3__45__cpo4sizeE,@object
	.size		_ZN34_INTERNAL_457d2c31_4_k_cu_3c7b47364cuda3std6ranges3__45__cpo4sizeE,(_ZN34_INTERNAL_457d2c31_4_k_cu_3c7b47366thrust24THRUST_300001_SM_1000_NS12placeholders2_3E - _ZN34_INTERNAL_457d2c31_4_k_cu_3c7b47364cuda3std6ranges3__45__cpo4sizeE)
_ZN34_INTERNAL_457d2c31_4_k_cu_3c7b47364cuda3std6ranges3__45__cpo4sizeE:
	.zero		1
	.type		_ZN34_INTERNAL_457d2c31_4_k_cu_3c7b47366thrust24THRUST_300001_SM_1000_NS12placeholders2_3E,@object
	.size		_ZN34_INTERNAL_457d2c31_4_k_cu_3c7b47366thrust24THRUST_300001_SM_1000_NS12placeholders2_3E,(_ZN34_INTERNAL_457d2c31_4_k_cu_3c7b47364cuda3std3__45__cpo6cbeginE - _ZN34_INTERNAL_457d2c31_4_k_cu_3c7b47366thrust24THRUST_300001_SM_1000_NS12placeholders2_3E)
_ZN34_INTERNAL_457d2c31_4_k_cu_3c7b47366thrust24THRUST_300001_SM_1000_NS12placeholders2_3E:
	.zero		1
	.type		_ZN34_INTERNAL_457d2c31_4_k_cu_3c7b47364cuda3std3__45__cpo6cbeginE,@object
	.size		_ZN34_INTERNAL_457d2c31_4_k_cu_3c7b47364cuda3std3__45__cpo6cbeginE,(_ZN34_INTERNAL_457d2c31_4_k_cu_3c7b47364cuda3std6ranges3__45__cpo6cbeginE - _ZN34_INTERNAL_457d2c31_4_k_cu_3c7b47364cuda3std3__45__cpo6cbeginE)
_ZN34_INTERNAL_457d2c31_4_k_cu_3c7b47364cuda3std3__45__cpo6cbeginE:
	.zero		1
	.type		_ZN34_INTERNAL_457d2c31_4_k_cu_3c7b47364cuda3std6ranges3__45__cpo6cbeginE,@object
	.size		_ZN34_INTERNAL_457d2c31_4_k_cu_3c7b47364cuda3std6ranges3__45__cpo6cbeginE,(_ZN34_INTERNAL_457d2c31_4_k_cu_3c7b47366thrust24THRUST_300001_SM_1000_NS12placeholders2_7E - _ZN34_INTERNAL_457d2c31_4_k_cu_3c7b47364cuda3std6ranges3__45__cpo6cbeginE)
_ZN34_INTERNAL_457d2c31_4_k_cu_3c7b47364cuda3std6ranges3__45__cpo6cbeginE:
	.zero		1
	.type		_ZN34_INTERNAL_457d2c31_4_k_cu_3c7b47366thrust24THRUST_300001_SM_1000_NS12placeholders2_7E,@object
	.size		_ZN34_INTERNAL_457d2c31_4_k_cu_3c7b47366thrust24THRUST_300001_SM_1000_NS12placeholders2_7E,(_ZN34_INTERNAL_457d2c31_4_k_cu_3c7b47364cuda3std3__45__cpo7crbeginE - _ZN34_INTERNAL_457d2c31_4_k_cu_3c7b47366thrust24THRUST_300001_SM_1000_NS12placeholders2_7E)
_ZN34_INTERNAL_457d2c31_4_k_cu_3c7b47366thrust24THRUST_300001_SM_1000_NS12placeholders2_7E:
	.zero		1
	.type		_ZN34_INTERNAL_457d2c31_4_k_cu_3c7b47364cuda3std3__45__cpo7crbeginE,@object
	.size		_ZN34_INTERNAL_457d2c31_4_k_cu_3c7b47364cuda3std3__45__cpo7crbeginE,(_ZN34_INTERNAL_457d2c31_4_k_cu_3c7b47364cuda3std6ranges3__45__cpo4nextE - _ZN34_INTERNAL_457d2c31_4_k_cu_3c7b47364cuda3std3__45__cpo7crbeginE)
_ZN34_INTERNAL_457d2c31_4_k_cu_3c7b47364cuda3std3__45__cpo7crbeginE:
	.zero		1
	.type		_ZN34_INTERNAL_457d2c31_4_k_cu_3c7b47364cuda3std6ranges3__45__cpo4nextE,@object
	.size		_ZN34_INTERNAL_457d2c31_4_k_cu_3c7b47364cuda3std6ranges3__45__cpo4nextE,(_ZN34_INTERNAL_457d2c31_4_k_cu_3c7b47364cuda3std6ranges3__45__cpo4swapE - _ZN34_INTERNAL_457d2c31_4_k_cu_3c7b47364cuda3std6ranges3__45__cpo4nextE)
_ZN34_INTERNAL_457d2c31_4_k_cu_3c7b47364cuda3std6ranges3__45__cpo4nextE:
	.zero		1
	.type		_ZN34_INTERNAL_457d2c31_4_k_cu_3c7b47364cuda3std6ranges3__45__cpo4swapE,@object
	.size		_ZN34_INTERNAL_457d2c31_4_k_cu_3c7b47364cuda3std6ranges3__45__cpo4swapE,(_ZN34_INTERNAL_457d2c31_4_k_cu_3c7b47366thrust24THRUST_300001_SM_1000_NS8cuda_cub10par_nosyncE - _ZN34_INTERNAL_457d2c31_4_k_cu_3c7b47364cuda3std6ranges3__45__cpo4swapE)
_ZN34_INTERNAL_457d2c31_4_k_cu_3c7b47364cuda3std6ranges3__45__cpo4swapE:
	.zero		1
	.type		_ZN34_INTERNAL_457d2c31_4_k_cu_3c7b47366thrust24THRUST_300001_SM_1000_NS8cuda_cub10par_nosyncE,@object
	.size		_ZN34_INTERNAL_457d2c31_4_k_cu_3c7b47366thrust24THRUST_300001_SM_1000_NS8cuda_cub10par_nosyncE,(_ZN34_INTERNAL_457d2c31_4_k_cu_3c7b47366thrust24THRUST_300001_SM_1000_NS12placeholders2_9E - _ZN34_INTERNAL_457d2c31_4_k_cu_3c7b47366thrust24THRUST_300001_SM_1000_NS8cuda_cub10par_nosyncE)
_ZN34_INTERNAL_457d2c31_4_k_cu_3c7b47366thrust24THRUST_300001_SM_1000_NS8cuda_cub10par_nosyncE:
	.zero		1
	.type		_ZN34_INTERNAL_457d2c31_4_k_cu_3c7b47366thrust24THRUST_300001_SM_1000_NS12placeholders2_9E,@object
	.size		_ZN34_INTERNAL_457d2c31_4_k_cu_3c7b47366thrust24THRUST_300001_SM_1000_NS12placeholders2_9E,(_ZN34_INTERNAL_457d2c31_4_k_cu_3c7b47364cuda3std3__436_GLOBAL__N__457d2c31_4_k_cu_3c7b47366ignoreE - _ZN34_INTERNAL_457d2c31_4_k_cu_3c7b47366thrust24THRUST_300001_SM_1000_NS12placeholders2_9E)
_ZN34_INTERNAL_457d2c31_4_k_cu_3c7b47366thrust24THRUST_300001_SM_1000_NS12placeholders2_9E:
	.zero		1
	.type		_ZN34_INTERNAL_457d2c31_4_k_cu_3c7b47364cuda3std3__436_GLOBAL__N__457d2c31_4_k_cu_3c7b47366ignoreE,@object
	.size		_ZN34_INTERNAL_457d2c31_4_k_cu_3c7b47364cuda3std3__436_GLOBAL__N__457d2c31_4_k_cu_3c7b47366ignoreE,(_ZN34_INTERNAL_457d2c31_4_k_cu_3c7b47364cuda3std6ranges3__45__cpo4dataE - _ZN34_INTERNAL_457d2c31_4_k_cu_3c7b47364cuda3std3__436_GLOBAL__N__457d2c31_4_k_cu_3c7b47366ignoreE)
_ZN34_INTERNAL_457d2c31_4_k_cu_3c7b47364cuda3std3__436_GLOBAL__N__457d2c31_4_k_cu_3c7b47366ignoreE:
	.zero		1
	.type		_ZN34_INTERNAL_457d2c31_4_k_cu_3c7b47364cuda3std6ranges3__45__cpo4dataE,@object
	.size		_ZN34_INTERNAL_457d2c31_4_k_cu_3c7b47364cuda3std6ranges3__45__cpo4dataE,(_ZN34_INTERNAL_457d2c31_4_k_cu_3c7b47366thrust24THRUST_300001_SM_1000_NS12placeholders2_1E - _ZN34_INTERNAL_457d2c31_4_k_cu_3c7b47364cuda3std6ranges3__45__cpo4dataE)
_ZN34_INTERNAL_457d2c31_4_k_cu_3c7b47364cuda3std6ranges3__45__cpo4dataE:
	.zero		1
	.type		_ZN34_INTERNAL_457d2c31_4_k_cu_3c7b47366thrust24THRUST_300001_SM_1000_NS12placeholders2_1E,@object
	.size		_ZN34_INTERNAL_457d2c31_4_k_cu_3c7b47366thrust24THRUST_300001_SM_1000_NS12placeholders2_1E,(_ZN34_INTERNAL_457d2c31_4_k_cu_3c7b47364cuda3std3__45__cpo5beginE - _ZN34_INTERNAL_457d2c31_4_k_cu_3c7b47366thrust24THRUST_300001_SM_1000_NS12placeholders2_1E)
_ZN34_INTERNAL_457d2c31_4_k_cu_3c7b47366thrust24THRUST_300001_SM_1000_NS12placeholders2_1E:
	.zero		1
	.type		_ZN34_INTERNAL_457d2c31_4_k_cu_3c7b47364cuda3std3__45__cpo5beginE,@object
	.size		_ZN34_INTERNAL_457d2c31_4_k_cu_3c7b47364cuda3std3__45__cpo5beginE,(_ZN34_INTERNAL_457d2c31_4_k_cu_3c7b47364cuda3std6ranges3__45__cpo5beginE - _ZN34_INTERNAL_457d2c31_4_k_cu_3c7b47364cuda3std3__45__cpo5beginE)
_ZN34_INTERNAL_457d2c31_4_k_cu_3c7b47364cuda3std3__45__cpo5beginE:
	.zero		1
	.type		_ZN34_INTERNAL_457d2c31_4_k_cu_3c7b47364cuda3std6ranges3__45__cpo5beginE,@object
	.size		_ZN34_INTERNAL_457d2c31_4_k_cu_3c7b47364cuda3std6ranges3__45__cpo5beginE,(_ZN34_INTERNAL_457d2c31_4_k_cu_3c7b47366thrust24THRUST_300001_SM_1000_NS12placeholders2_5E - _ZN34_INTERNAL_457d2c31_4_k_cu_3c7b47364cuda3std6ranges3__45__cpo5beginE)
_ZN34_INTERNAL_457d2c31_4_k_cu_3c7b47364cuda3std6ranges3__45__cpo5beginE:
	.zero		1
	.type		_ZN34_INTERNAL_457d2c31_4_k_cu_3c7b47366thrust24THRUST_300001_SM_1000_NS12placeholders2_5E,@object
	.size		_ZN34_INTERNAL_457d2c31_4_k_cu_3c7b47366thrust24THRUST_300001_SM_1000_NS12placeholders2_5E,(_ZN34_INTERNAL_457d2c31_4_k_cu_3c7b47364cuda3std3__45__cpo6rbeginE - _ZN34_INTERNAL_457d2c31_4_k_cu_3c7b47366thrust24THRUST_300001_SM_1000_NS12placeholders2_5E)
_ZN34_INTERNAL_457d2c31_4_k_cu_3c7b47366thrust24THRUST_300001_SM_1000_NS12placeholders2_5E:
	.zero		1
	.type		_ZN34_INTERNAL_457d2c31_4_k_cu_3c7b47364cuda3std3__45__cpo6rbeginE,@object
	.size		_ZN34_INTERNAL_457d2c31_4_k_cu_3c7b47364cuda3std3__45__cpo6rbeginE,(_ZN34_INTERNAL_457d2c31_4_k_cu_3c7b47364cuda3std6ranges3__45__cpo7advanceE - _ZN34_INTERNAL_457d2c31_4_k_cu_3c7b47364cuda3std3__45__cpo6rbeginE)
_ZN34_INTERNAL_457d2c31_4_k_cu_3c7b47364cuda3std3__45__cpo6rbeginE:
	.zero		1
	.type		_ZN34_INTERNAL_457d2c31_4_k_cu_3c7b47364cuda3std6ranges3__45__cpo7advanceE,@object
	.size		_ZN34_INTERNAL_457d2c31_4_k_cu_3c7b47364cuda3std6ranges3__45__cpo7advanceE,(_ZN34_INTERNAL_457d2c31_4_k_cu_3c7b47364cuda3std3__47nulloptE - _ZN34_INTERNAL_457d2c31_4_k_cu_3c7b47364cuda3std6ranges3__45__cpo7advanceE)
_ZN34_INTERNAL_457d2c31_4_k_cu_3c7b47364cuda3std6ranges3__45__cpo7advanceE:
	.zero		1
	.type		_ZN34_INTERNAL_457d2c31_4_k_cu_3c7b47364cuda3std3__47nulloptE,@object
	.size		_ZN34_INTERNAL_457d2c31_4_k_cu_3c7b47364cuda3std3__47nulloptE,(_ZN34_INTERNAL_457d2c31_4_k_cu_3c7b47364cuda3std6ranges3__45__cpo8distanceE - _ZN34_INTERNAL_457d2c31_4_k_cu_3c7b47364cuda3std3__47nulloptE)
_ZN34_INTERNAL_457d2c31_4_k_cu_3c7b47364cuda3std3__47nulloptE:
	.zero		1
	.type		_ZN34_INTERNAL_457d2c31_4_k_cu_3c7b47364cuda3std6ranges3__45__cpo8distanceE,@object
	.size		_ZN34_INTERNAL_457d2c31_4_k_cu_3c7b47364cuda3std6ranges3__45__cpo8distanceE,(_ZN34_INTERNAL_457d2c31_4_k_cu_3c7b47366thrust24THRUST_300001_SM_1000_NS12placeholders3_10E - _ZN34_INTERNAL_457d2c31_4_k_cu_3c7b47364cuda3std6ranges3__45__cpo8distanceE)
_ZN34_INTERNAL_457d2c31_4_k_cu_3c7b47364cuda3std6ranges3__45__cpo8distanceE:
	.zero		1
	.type		_ZN34_INTERNAL_457d2c31_4_k_cu_3c7b47366thrust24THRUST_300001_SM_1000_NS12placeholders3_10E,@object
	.size		_ZN34_INTERNAL_457d2c31_4_k_cu_3c7b47366thrust24THRUST_300001_SM_1000_NS12placeholders3_10E,(_ZN34_INTERNAL_457d2c31_4_k_cu_3c7b47364cuda3std3__419piecewise_constructE - _ZN34_INTERNAL_457d2c31_4_k_cu_3c7b47366thrust24THRUST_300001_SM_1000_NS12placeholders3_10E)
_ZN34_INTERNAL_457d2c31_4_k_cu_3c7b47366thrust24THRUST_300001_SM_1000_NS12placeholders3_10E:
	.zero		1
	.type		_ZN34_INTERNAL_457d2c31_4_k_cu_3c7b47364cuda3std3__419piecewise_constructE,@object
	.size		_ZN34_INTERNAL_457d2c31_4_k_cu_3c7b47364cuda3std3__419piecewise_constructE,(_ZN34_INTERNAL_457d2c31_4_k_cu_3c7b47364cuda3std6ranges3__45__cpo5cdataE - _ZN34_INTERNAL_457d2c31_4_k_cu_3c7b47364cuda3std3__419piecewise_constructE)
_ZN34_INTERNAL_457d2c31_4_k_cu_3c7b47364cuda3std3__419piecewise_constructE:
	.zero		1
	.type		_ZN34_INTERNAL_457d2c31_4_k_cu_3c7b47364cuda3std6ranges3__45__cpo5cdataE,@object
	.size		_ZN34_INTERNAL_457d2c31_4_k_cu_3c7b47364cuda3std6ranges3__45__cpo5cdataE,(_ZN34_INTERNAL_457d2c31_4_k_cu_3c7b47366thrust24THRUST_300001_SM_1000_NS12placeholders2_2E - _ZN34_INTERNAL_457d2c31_4_k_cu_3c7b47364cuda3std6ranges3__45__cpo5cdataE)
_ZN34_INTERNAL_457d2c31_4_k_cu_3c7b47364cuda3std6ranges3__45__cpo5cdataE:
	.zero		1
	.type		_ZN34_INTERNAL_457d2c31_4_k_cu_3c7b47366thrust24THRUST_300001_SM_1000_NS12placeholders2_2E,@object
	.size		_ZN34_INTERNAL_457d2c31_4_k_cu_3c7b47366thrust24THRUST_300001_SM_1000_NS12placeholders2_2E,(_ZN34_INTERNAL_457d2c31_4_k_cu_3c7b47364cuda3std3__45__cpo3endE - _ZN34_INTERNAL_457d2c31_4_k_cu_3c7b47366thrust24THRUST_300001_SM_1000_NS12placeholders2_2E)
_ZN34_INTERNAL_457d2c31_4_k_cu_3c7b47366thrust24THRUST_300001_SM_1000_NS12placeholders2_2E:
	.zero		1
	.type		_ZN34_INTERNAL_457d2c31_4_k_cu_3c7b47364cuda3std3__45__cpo3endE,@object
	.size		_ZN34_INTERNAL_457d2c31_4_k_cu_3c7b47364cuda3std3__45__cpo3endE,(_ZN34_INTERNAL_457d2c31_4_k_cu_3c7b47364cuda3std6ranges3__45__cpo3endE - _ZN34_INTERNAL_457d2c31_4_k_cu_3c7b47364cuda3std3__45__cpo3endE)
_ZN34_INTERNAL_457d2c31_4_k_cu_3c7b47364cuda3std3__45__cpo3endE:
	.zero		1
	.type		_ZN34_INTERNAL_457d2c31_4_k_cu_3c7b47364cuda3std6ranges3__45__cpo3endE,@object
	.size		_ZN34_INTERNAL_457d2c31_4_k_cu_3c7b47364cuda3std6ranges3__45__cpo3endE,(_ZN34_INTERNAL_457d2c31_4_k_cu_3c7b47366thrust24THRUST_300001_SM_1000_NS12placeholders2_6E - _ZN34_INTERNAL_457d2c31_4_k_cu_3c7b47364cuda3std6ranges3__45__cpo3endE)
_ZN34_INTERNAL_457d2c31_4_k_cu_3c7b47364cuda3std6ranges3__45__cpo3endE:
	.zero		1
	.type		_ZN34_INTERNAL_457d2c31_4_k_cu_3c7b47366thrust24THRUST_300001_SM_1000_NS12placeholders2_6E,@object
	.size		_ZN34_INTERNAL_457d2c31_4_k_cu_3c7b47366thrust24THRUST_300001_SM_1000_NS12placeholders2_6E,(_ZN34_INTERNAL_457d2c31_4_k_cu_3c7b47364cuda3std3__45__cpo4rendE - _ZN34_INTERNAL_457d2c31_4_k_cu_3c7b47366thrust24THRUST_300001_SM_1000_NS12placeholders2_6E)
_ZN34_INTERNAL_457d2c31_4_k_cu_3c7b47366thrust24THRUST_300001_SM_1000_NS12placeholders2_6E:
	.zero		1
	.type		_ZN34_INTERNAL_457d2c31_4_k_cu_3c7b47364cuda3std3__45__cpo4rendE,@object
	.size		_ZN34_INTERNAL_457d2c31_4_k_cu_3c7b47364cuda3std3__45__cpo4rendE,(_ZN34_INTERNAL_457d2c31_4_k_cu_3c7b47364cuda3std6ranges3__45__cpo9iter_swapE - _ZN34_INTERNAL_457d2c31_4_k_cu_3c7b47364cuda3std3__45__cpo4rendE)
_ZN34_INTERNAL_457d2c31_4_k_cu_3c7b47364cuda3std3__45__cpo4rendE:
	.zero		1
	.type		_ZN34_INTERNAL_457d2c31_4_k_cu_3c7b47364cuda3std6ranges3__45__cpo9iter_swapE,@object
	.size		_ZN34_INTERNAL_457d2c31_4_k_cu_3c7b47364cuda3std6ranges3__45__cpo9iter_swapE,(_ZN34_INTERNAL_457d2c31_4_k_cu_3c7b47364cuda3std3__48unexpectE - _ZN34_INTERNAL_457d2c31_4_k_cu_3c7b47364cuda3std6ranges3__45__cpo9iter_swapE)
_ZN34_INTERNAL_457d2c31_4_k_cu_3c7b47364cuda3std6ranges3__45__cpo9iter_swapE:
	.zero		1
	.type		_ZN34_INTERNAL_457d2c31_4_k_cu_3c7b47364cuda3std3__48unexpectE,@object
	.size		_ZN34_INTERNAL_457d2c31_4_k_cu_3c7b47364cuda3std3__48unexpectE,(_ZN34_INTERNAL_457d2c31_4_k_cu_3c7b47366thrust24THRUST_300001_SM_1000_NS8cuda_cub3parE - _ZN34_INTERNAL_457d2c31_4_k_cu_3c7b47364cuda3std3__48unexpectE)
_ZN34_INTERNAL_457d2c31_4_k_cu_3c7b47364cuda3std3__48unexpectE:
	.zero		1
	.type		_ZN34_INTERNAL_457d2c31_4_k_cu_3c7b47366thrust24THRUST_300001_SM_1000_NS8cuda_cub3parE,@object
	.size		_ZN34_INTERNAL_457d2c31_4_k_cu_3c7b47366thrust24THRUST_300001_SM_1000_NS8cuda_cub3parE,(_ZN34_INTERNAL_457d2c31_4_k_cu_3c7b47366thrust24THRUST_300001_SM_1000_NS12placeholders2_4E - _ZN34_INTERNAL_457d2c31_4_k_cu_3c7b47366thrust24THRUST_300001_SM_1000_NS8cuda_cub3parE)
_ZN34_INTERNAL_457d2c31_4_k_cu_3c7b47366thrust24THRUST_300001_SM_1000_NS8cuda_cub3parE:
	.zero		1
	.type		_ZN34_INTERNAL_457d2c31_4_k_cu_3c7b47366thrust24THRUST_300001_SM_1000_NS12placeholders2_4E,@object
	.size		_ZN34_INTERNAL_457d2c31_4_k_cu_3c7b47366thrust24THRUST_300001_SM_1000_NS12placeholders2_4E,(_ZN34_INTERNAL_457d2c31_4_k_cu_3c7b47364cuda3std3__45__cpo4cendE - _ZN34_INTERNAL_457d2c31_4_k_cu_3c7b47366thrust24THRUST_300001_SM_1000_NS12placeholders2_4E)
_ZN34_INTERNAL_457d2c31_4_k_cu_3c7b47366thrust24THRUST_300001_SM_1000_NS12placeholders2_4E:
	.zero		1
	.type		_ZN34_INTERNAL_457d2c31_4_k_cu_3c7b47364cuda3std3__45__cpo4cendE,@object
	.size		_ZN34_INTERNAL_457d2c31_4_k_cu_3c7b47364cuda3std3__45__cpo4cendE,(_ZN34_INTERNAL_457d2c31_4_k_cu_3c7b47364cuda3std6ranges3__45__cpo4cendE - _ZN34_INTERNAL_457d2c31_4_k_cu_3c7b47364cuda3std3__45__cpo4cendE)
_ZN34_INTERNAL_457d2c31_4_k_cu_3c7b47364cuda3std3__45__cpo4cendE:
	.zero		1
	.type		_ZN34_INTERNAL_457d2c31_4_k_cu_3c7b47364cuda3std6ranges3__45__cpo4cendE,@object
	.size		_ZN34_INTERNAL_457d2c31_4_k_cu_3c7b47364cuda3std6ranges3__45__cpo4cendE,(_ZN34_INTERNAL_457d2c31_4_k_cu_3c7b47364cuda3std3__420unreachable_sentinelE - _ZN34_INTERNAL_457d2c31_4_k_cu_3c7b47364cuda3std6ranges3__45__cpo4cendE)
_ZN34_INTERNAL_457d2c31_4_k_cu_3c7b47364cuda3std6ranges3__45__cpo4cendE:
	.zero		1
	.type		_ZN34_INTERNAL_457d2c31_4_k_cu_3c7b47364cuda3std3__420unreachable_sentinelE,@object
	.size		_ZN34_INTERNAL_457d2c31_4_k_cu_3c7b47364cuda3std3__420unreachable_sentinelE,(_ZN34_INTERNAL_457d2c31_4_k_cu_3c7b47364cuda3std6ranges3__45__cpo5ssizeE - _ZN34_INTERNAL_457d2c31_4_k_cu_3c7b47364cuda3std3__420unreachable_sentinelE)
_ZN34_INTERNAL_457d2c31_4_k_cu_3c7b47364cuda3std3__420unreachable_sentinelE:
	.zero		1
	.type		_ZN34_INTERNAL_457d2c31_4_k_cu_3c7b47364cuda3std6ranges3__45__cpo5ssizeE,@object
	.size		_ZN34_INTERNAL_457d2c31_4_k_cu_3c7b47364cuda3std6ranges3__45__cpo5ssizeE,(_ZN34_INTERNAL_457d2c31_4_k_cu_3c7b47366thrust24THRUST_300001_SM_1000_NS12placeholders2_8E - _ZN34_INTERNAL_457d2c31_4_k_cu_3c7b47364cuda3std6ranges3__45__cpo5ssizeE)
_ZN34_INTERNAL_457d2c31_4_k_cu_3c7b47364cuda3std6ranges3__45__cpo5ssizeE:
	.zero		1
	.type		_ZN34_INTERNAL_457d2c31_4_k_cu_3c7b47366thrust24THRUST_300001_SM_1000_NS12placeholders2_8E,@object
	.size		_ZN34_INTERNAL_457d2c31_4_k_cu_3c7b47366thrust24THRUST_300001_SM_1000_NS12placeholders2_8E,(_ZN34_INTERNAL_457d2c31_4_k_cu_3c7b47364cuda3std3__45__cpo5crendE - _ZN34_INTERNAL_457d2c31_4_k_cu_3c7b47366thrust24THRUST_300001_SM_1000_NS12placeholders2_8E)
_ZN34_INTERNAL_457d2c31_4_k_cu_3c7b47366thrust24THRUST_300001_SM_1000_NS12placeholders2_8E:
	.zero		1
	.type		_ZN34_INTERNAL_457d2c31_4_k_cu_3c7b47364cuda3std3__45__cpo5crendE,@object
	.size		_ZN34_INTERNAL_457d2c31_4_k_cu_3c7b47364cuda3std3__45__cpo5crendE,(_ZN34_INTERNAL_457d2c31_4_k_cu_3c7b47364cuda3std6ranges3__45__cpo4prevE - _ZN34_INTERNAL_457d2c31_4_k_cu_3c7b47364cuda3std3__45__cpo5crendE)
_ZN34_INTERNAL_457d2c31_4_k_cu_3c7b47364cuda3std3__45__cpo5crendE:
	.zero		1
	.type		_ZN34_INTERNAL_457d2c31_4_k_cu_3c7b47364cuda3std6ranges3__45__cpo4prevE,@object
	.size		_ZN34_INTERNAL_457d2c31_4_k_cu_3c7b47364cuda3std6ranges3__45__cpo4prevE,(_ZN34_INTERNAL_457d2c31_4_k_cu_3c7b47364cuda3std6ranges3__45__cpo9iter_moveE - _ZN34_INTERNAL_457d2c31_4_k_cu_3c7b47364cuda3std6ranges3__45__cpo4prevE)
_ZN34_INTERNAL_457d2c31_4_k_cu_3c7b47364cuda3std6ranges3__45__cpo4prevE:
	.zero		1
	.type		_ZN34_INTERNAL_457d2c31_4_k_cu_3c7b47364cuda3std6ranges3__45__cpo9iter_moveE,@object
	.size		_ZN34_INTERNAL_457d2c31_4_k_cu_3c7b47364cuda3std6ranges3__45__cpo9iter_moveE,(_ZN34_INTERNAL_457d2c31_4_k_cu_3c7b47366thrust24THRUST_300001_SM_1000_NS6system6detail10sequential3seqE - _ZN34_INTERNAL_457d2c31_4_k_cu_3c7b47364cuda3std6ranges3__45__cpo9iter_moveE)
_ZN34_INTERNAL_457d2c31_4_k_cu_3c7b47364cuda3std6ranges3__45__cpo9iter_moveE:
	.zero		1
	.type		_ZN34_INTERNAL_457d2c31_4_k_cu_3c7b47366thrust24THRUST_300001_SM_1000_NS6system6detail10sequential3seqE,@object
	.size		_ZN34_INTERNAL_457d2c31_4_k_cu_3c7b47366thrust24THRUST_300001_SM_1000_NS6system6detail10sequential3seqE,(.L_31 - _ZN34_INTERNAL_457d2c31_4_k_cu_3c7b47366thrust24THRUST_300001_SM_1000_NS6system6detail10sequential3seqE)
_ZN34_INTERNAL_457d2c31_4_k_cu_3c7b47366thrust24THRUST_300001_SM_1000_NS6system6detail10sequential3seqE:
	.zero		1
.L_31:


//--------------------- .nv.constant0._ZN3cub18CUB_300001_SM_10006detail11EmptyKernelIvEEvv --------------------------
	.section	.nv.constant0._ZN3cub18CUB_300001_SM_10006detail11EmptyKernelIvEEvv,"a",@progbits
	.sectionflags	@""
	.align	4
.nv.constant0._ZN3cub18CUB_300001_SM_10006detail11EmptyKernelIvEEvv:
	.zero		896


//--------------------- .nv.constant0._Z8countingPiS_ii --------------------------
	.section	.nv.constant0._Z8countingPiS_ii,"a",@progbits
	.sectionflags	@""
	.align	4
.nv.constant0._Z8countingPiS_ii:
	.zero		920


//--------------------- SYMBOLS --------------------------

	.type		.nv.reservedSmem.offset0,@object
	.size		.nv.reservedSmem.offset0,0x4
